//
// Generated by NVIDIA NVVM Compiler
//
// Compiler Build ID: CL-36424714
// Cuda compilation tools, release 13.0, V13.0.88
// Based on NVVM 20.0.0
//

.version 9.0
.target sm_100
.address_size 64

	// .globl	_Z16binary_thresholdPhS_iihh

.visible .entry _Z16binary_thresholdPhS_iihh(
	.param .u64 .ptr .align 1 _Z16binary_thresholdPhS_iihh_param_0,
	.param .u64 .ptr .align 1 _Z16binary_thresholdPhS_iihh_param_1,
	.param .u32 _Z16binary_thresholdPhS_iihh_param_2,
	.param .u32 _Z16binary_thresholdPhS_iihh_param_3,
	.param .u8 _Z16binary_thresholdPhS_iihh_param_4,
	.param .u8 _Z16binary_thresholdPhS_iihh_param_5
)
{
	.reg .pred 	%p<5>;
	.reg .b16 	%rs<5>;
	.reg .b32 	%r<14>;
	.reg .b64 	%rd<8>;

	ld.param.u64 	%rd1, [_Z16binary_thresholdPhS_iihh_param_0];
	ld.param.u64 	%rd2, [_Z16binary_thresholdPhS_iihh_param_1];
	ld.param.u32 	%r2, [_Z16binary_thresholdPhS_iihh_param_2];
	ld.param.u32 	%r3, [_Z16binary_thresholdPhS_iihh_param_3];
	ld.param.u8 	%rs1, [_Z16binary_thresholdPhS_iihh_param_4];
	ld.param.u8 	%rs2, [_Z16binary_thresholdPhS_iihh_param_5];
	mov.u32 	%r5, %tid.x;
	mov.u32 	%r6, %ntid.x;
	mov.u32 	%r7, %ctaid.x;
	mad.lo.s32 	%r8, %r6, %r7, %r5;
	mov.u32 	%r9, %tid.y;
	mov.u32 	%r10, %ntid.y;
	mov.u32 	%r11, %ctaid.y;
	mad.lo.s32 	%r12, %r10, %r11, %r9;
	mad.lo.s32 	%r1, %r2, %r12, %r8;
	setp.ge.s32 	%p1, %r8, %r2;
	setp.ge.s32 	%p2, %r12, %r3;
	or.pred  	%p3, %p1, %p2;
	@%p3 bra 	$L__BB0_2;
	cvta.to.global.u64 	%rd3, %rd1;
	cvta.to.global.u64 	%rd4, %rd2;
	cvt.s64.s32 	%rd5, %r1;
	add.s64 	%rd6, %rd3, %rd5;
	ld.global.u8 	%rs3, [%rd6];
	setp.gt.u16 	%p4, %rs3, %rs1;
	selp.b16 	%rs4, %rs2, 0, %p4;
	add.s64 	%rd7, %rd4, %rd5;
	st.global.u8 	[%rd7], %rs4;
$L__BB0_2:
	ret;

}


// ===== COMPILED SASS (sm_100) =====

	.target	sm_100

	.elftype	@"ET_EXEC"


//--------------------- .note.nv.tkinfo           --------------------------
	.section	.note.nv.tkinfo,"",@"SHT_NOTE"
	.sectionflags	@"SHF_NOTE_NV_TKINFO"
	.tkinfo
        /*0018*/ 	.word	0x00000002
        /*0030*/ 	.string	""
        /*0030*/ 	.string	"ptxas"
        /*0030*/ 	.string	"Cuda compilation tools, release 13.0, V13.0.88"
        /*0030*/ 	.string	"Build cuda_13.0.r13.0/compiler.36424714_0"
        /*0030*/ 	.string	"-arch sm_100 -m 64 "



//--------------------- .note.nv.cuinfo           --------------------------
	.section	.note.nv.cuinfo,"",@"SHT_NOTE"
	.sectionflags	@"SHF_NOTE_NV_CUINFO"
        /*0018*/ 	.short	0x0002
        /*001a*/ 	.short	0x0064
        /*001c*/ 	.short	0x0082
	.zero		2


//--------------------- .nv.info                  --------------------------
	.section	.nv.info,"",@"SHT_CUDA_INFO"
	.align	4


	//----- nvinfo : EIATTR_REGCOUNT
	.align		4
        /*0000*/ 	.byte	0x04, 0x2f
        /*0002*/ 	.short	(.L_1 - .L_0)
	.align		4
.L_0:
        /*0004*/ 	.word	index@(_Z16binary_thresholdPhS_iihh)
        /*0008*/ 	.word	0x0000000a


	//----- nvinfo : EIATTR_FRAME_SIZE
	.align		4
.L_1:
        /*000c*/ 	.byte	0x04, 0x11
        /*000e*/ 	.short	(.L_3 - .L_2)
	.align		4
.L_2:
        /*0010*/ 	.word	index@(_Z16binary_thresholdPhS_iihh)
        /*0014*/ 	.word	0x00000000


	//----- nvinfo : EIATTR_MIN_STACK_SIZE
	.align		4
.L_3:
        /*0018*/ 	.byte	0x04, 0x12
        /*001a*/ 	.short	(.L_5 - .L_4)
	.align		4
.L_4:
        /*001c*/ 	.word	index@(_Z16binary_thresholdPhS_iihh)
        /*0020*/ 	.word	0x00000000
.L_5:


//--------------------- .nv.compat                --------------------------
	.section	.nv.compat,"",@"SHT_CUDA_COMPAT_INFO"
	.align	4
        /*0000*/ 	.byte	0x02, 0x09, 0x00, 0x00, 0x02, 0x02, 0x01, 0x00, 0x02, 0x05, 0x05, 0x00, 0x03, 0x07, 0x01, 0x01
        /*0010*/ 	.byte	0x02, 0x03, 0x00, 0x00, 0x02, 0x06, 0x01, 0x00, 0x04, 0x0b, 0x08, 0x00, 0x09, 0x00, 0x00, 0x00
        /*0020*/ 	.byte	0x00, 0x00, 0x00, 0x00


//--------------------- .nv.info._Z16binary_thresholdPhS_iihh --------------------------
	.section	.nv.info._Z16binary_thresholdPhS_iihh,"",@"SHT_CUDA_INFO"
	.sectionflags	@""
	.align	4


	//----- nvinfo : EIATTR_CUDA_API_VERSION
	.align		4
        /*0000*/ 	.byte	0x04, 0x37
        /*0002*/ 	.short	(.L_7 - .L_6)
.L_6:
        /*0004*/ 	.word	0x00000082


	//----- nvinfo : EIATTR_KPARAM_INFO
	.align		4
.L_7:
        /*0008*/ 	.byte	0x04, 0x17
        /*000a*/ 	.short	(.L_9 - .L_8)
.L_8:
        /*000c*/ 	.word	0x00000000
        /*0010*/ 	.short	0x0005
        /*0012*/ 	.short	0x0019
        /*0014*/ 	.byte	0x00, 0xf0, 0x05, 0x00


	//----- nvinfo : EIATTR_KPARAM_INFO
	.align		4
.L_9:
        /*0018*/ 	.byte	0x04, 0x17
        /*001a*/ 	.short	(.L_11 - .L_10)
.L_10:
        /*001c*/ 	.word	0x00000000
        /*0020*/ 	.short	0x0004
        /*0022*/ 	.short	0x0018
        /*0024*/ 	.byte	0x00, 0xf0, 0x05, 0x00


	//----- nvinfo : EIATTR_KPARAM_INFO
	.align		4
.L_11:
        /*0028*/ 	.byte	0x04, 0x17
        /*002a*/ 	.short	(.L_13 - .L_12)
.L_12:
        /*002c*/ 	.word	0x00000000
        /*0030*/ 	.short	0x0003
        /*0032*/ 	.short	0x0014
        /*0034*/ 	.byte	0x00, 0xf0, 0x11, 0x00


	//----- nvinfo : EIATTR_KPARAM_INFO
	.align		4
.L_13:
        /*0038*/ 	.byte	0x04, 0x17
        /*003a*/ 	.short	(.L_15 - .L_14)
.L_14:
        /*003c*/ 	.word	0x00000000
        /*0040*/ 	.short	0x0002
        /*0042*/ 	.short	0x0010
        /*0044*/ 	.byte	0x00, 0xf0, 0x11, 0x00


	//----- nvinfo : EIATTR_KPARAM_INFO
	.align		4
.L_15:
        /*0048*/ 	.byte	0x04, 0x17
        /*004a*/ 	.short	(.L_17 - .L_16)
.L_16:
        /*004c*/ 	.word	0x00000000
        /*0050*/ 	.short	0x0001
        /*0052*/ 	.short	0x0008
        /*0054*/ 	.byte	0x00, 0xf5, 0x21, 0x00


	//----- nvinfo : EIATTR_KPARAM_INFO
	.align		4
.L_17:
        /*0058*/ 	.byte	0x04, 0x17
        /*005a*/ 	.short	(.L_19 - .L_18)
.L_18:
        /*005c*/ 	.word	0x00000000
        /*0060*/ 	.short	0x0000
        /*0062*/ 	.short	0x0000
        /*0064*/ 	.byte	0x00, 0xf5, 0x21, 0x00


	//----- nvinfo : EIATTR_SPARSE_MMA_MASK
	.align		4
.L_19:
        /*0068*/ 	.byte	0x03, 0x50
        /*006a*/ 	.short	0x0000


	//----- nvinfo : EIATTR_MAXREG_COUNT
	.align		4
        /*006c*/ 	.byte	0x03, 0x1b
        /*006e*/ 	.short	0x00ff


	//----- nvinfo : EIATTR_MERCURY_ISA_VERSION
	.align		4
        /*0070*/ 	.byte	0x03, 0x5f
        /*0072*/ 	.short	0x0101


	//----- nvinfo : EIATTR_VRC_CTA_INIT_COUNT
	.align		4
        /*0074*/ 	.byte	0x02, 0x4a
	.zero		1
	.zero		1


	//----- nvinfo : EIATTR_EXIT_INSTR_OFFSETS
	.align		4
        /*0078*/ 	.byte	0x04, 0x1c
        /*007a*/ 	.short	(.L_21 - .L_20)


	//   ....[0]....
.L_20:
        /*007c*/ 	.word	0x000000d0


	//   ....[1]....
        /*0080*/ 	.word	0x000001b0


	//----- nvinfo : EIATTR_CBANK_PARAM_SIZE
	.align		4
.L_21:
        /*0084*/ 	.byte	0x03, 0x19
        /*0086*/ 	.short	0x001a


	//----- nvinfo : EIATTR_PARAM_CBANK
	.align		4
        /*0088*/ 	.byte	0x04, 0x0a
        /*008a*/ 	.short	(.L_23 - .L_22)
	.align		4
.L_22:
        /*008c*/ 	.word	index@(.nv.constant0._Z16binary_thresholdPhS_iihh)
        /*0090*/ 	.short	0x0380
        /*0092*/ 	.short	0x001a


	//----- nvinfo : EIATTR_SW_WAR
	.align		4
.L_23:
        /*0094*/ 	.byte	0x04, 0x36
        /*0096*/ 	.short	(.L_25 - .L_24)
.L_24:
        /*0098*/ 	.word	0x00000008
.L_25:


//--------------------- .nv.callgraph             --------------------------
	.section	.nv.callgraph,"",@"SHT_CUDA_CALLGRAPH"
	.align	4
	.sectionentsize	8
	.align		4
        /*0000*/ 	.word	0x00000000
	.align		4
        /*0004*/ 	.word	0xffffffff
	.align		4
        /*0008*/ 	.word	0x00000000
	.align		4
        /*000c*/ 	.word	0xfffffffe
	.align		4
        /*0010*/ 	.word	0x00000000
	.align		4
        /*0014*/ 	.word	0xfffffffd
	.align		4
        /*0018*/ 	.word	0x00000000
	.align		4
        /*001c*/ 	.word	0xfffffffc


//--------------------- .text._Z16binary_thresholdPhS_iihh --------------------------
	.section	.text._Z16binary_thresholdPhS_iihh,"ax",@progbits
	.align	128
        .global         _Z16binary_thresholdPhS_iihh
        .type           _Z16binary_thresholdPhS_iihh,@function
        .size           _Z16binary_thresholdPhS_iihh,(.L_x_1 - _Z16binary_thresholdPhS_iihh)
        .other          _Z16binary_thresholdPhS_iihh,@"STO_CUDA_ENTRY STV_DEFAULT"
_Z16binary_thresholdPhS_iihh:
.text._Z16binary_thresholdPhS_iihh:
[----:B------:R-:W-:Y:S01]  /*0000*/  LDC R1, c[0x0][0x37c] ;  /* 0x0000df00ff017b82 */ /* 0x000fe20000000800 */
[----:B------:R-:W0:Y:S01]  /*0010*/  S2R R3, SR_TID.Y ;  /* 0x0000000000037919 */ /* 0x000e220000002200 */
[----:B------:R-:W1:Y:S01]  /*0020*/  LDCU UR4, c[0x0][0x360] ;  /* 0x00006c00ff0477ac */ /* 0x000e620008000800 */
[----:B------:R-:W0:Y:S01]  /*0030*/  S2R R2, SR_CTAID.Y ;  /* 0x0000000000027919 */ /* 0x000e220000002600 */
[----:B------:R-:W0:Y:S01]  /*0040*/  LDCU UR5, c[0x0][0x364] ;  /* 0x00006c80ff0577ac */ /* 0x000e220008000800 */
[----:B------:R-:W1:Y:S01]  /*0050*/  S2R R0, SR_TID.X ;  /* 0x0000000000007919 */ /* 0x000e620000002100 */
[----:B------:R-:W2:Y:S01]  /*0060*/  LDCU.64 UR6, c[0x0][0x390] ;  /* 0x00007200ff0677ac */ /* 0x000ea20008000a00 */
[----:B------:R-:W1:Y:S01]  /*0070*/  S2R R5, SR_CTAID.X ;  /* 0x0000000000057919 */ /* 0x000e620000002500 */
[----:B0-----:R-:W-:-:S05]  /*0080*/  IMAD R3, R2, UR5, R3 ;  /* 0x0000000502037c24 */ /* 0x001fca000f8e0203 */
[----:B--2---:R-:W-:Y:S01]  /*0090*/  ISETP.GE.AND P0, PT, R3, UR7, PT ;  /* 0x0000000703007c0c */ /* 0x004fe2000bf06270 */
[----:B-1----:R-:W-:-:S05]  /*00a0*/  IMAD R0, R5, UR4, R0 ;  /* 0x0000000405007c24 */ /* 0x002fca000f8e0200 */
[----:B------:R-:W-:Y:S01]  /*00b0*/  ISETP.GE.OR P0, PT, R0, UR6, P0 ;  /* 0x0000000600007c0c */ /* 0x000fe20008706670 */
[----:B------:R-:W-:-:S12]  /*00c0*/  IMAD R0, R3, UR6, R0 ;  /* 0x0000000603007c24 */ /* 0x000fd8000f8e0200 */
[----:B------:R-:W-:Y:S05]  /*00d0*/  @P0 EXIT ;  /* 0x000000000000094d */ /* 0x000fea0003800000 */
[----:B------:R-:W0:Y:S01]  /*00e0*/  LDCU.128 UR8, c[0x0][0x380] ;  /* 0x00007000ff0877ac */ /* 0x000e220008000c00 */
[----:B------:R-:W-:Y:S01]  /*00f0*/  SHF.R.S32.HI R5, RZ, 0x1f, R0 ;  /* 0x0000001fff057819 */ /* 0x000fe20000011400 */
[----:B------:R-:W1:Y:S01]  /*0100*/  LDCU.64 UR4, c[0x0][0x358] ;  /* 0x00006b00ff0477ac */ /* 0x000e620008000a00 */
[----:B------:R-:W2:Y:S01]  /*0110*/  LDC.U8 R7, c[0x0][0x399] ;  /* 0x0000e640ff077b82 */ /* 0x000ea20000000000 */
[----:B------:R-:W3:Y:S01]  /*0120*/  LDCU.U8 UR6, c[0x0][0x398] ;  /* 0x00007300ff0677ac */ /* 0x000ee20008000000 */
[----:B0-----:R-:W-:-:S04]  /*0130*/  IADD3 R2, P0, PT, R0, UR8, RZ ;  /* 0x0000000800027c10 */ /* 0x001fc8000ff1e0ff */
[----:B------:R-:W-:-:S05]  /*0140*/  IADD3.X R3, PT, PT, R5, UR9, RZ, P0, !PT ;  /* 0x0000000905037c10 */ /* 0x000fca00087fe4ff */
[----:B-1----:R-:W3:Y:S01]  /*0150*/  LDG.E.U8 R2, desc[UR4][R2.64] ;  /* 0x0000000402027981 */ /* 0x002ee2000c1e1100 */
[----:B------:R-:W-:-:S04]  /*0160*/  IADD3 R4, P1, PT, R0, UR10, RZ ;  /* 0x0000000a00047c10 */ /* 0x000fc8000ff3e0ff */
[----:B------:R-:W-:Y:S02]  /*0170*/  IADD3.X R5, PT, PT, R5, UR11, RZ, P1, !PT ;  /* 0x0000000b05057c10 */ /* 0x000fe40008ffe4ff */
[----:B---3--:R-:W-:-:S04]  /*0180*/  ISETP.GT.U32.AND P0, PT, R2, UR6, PT ;  /* 0x0000000602007c0c */ /* 0x008fc8000bf04070 */
[----:B--2---:R-:W-:-:S05]  /*0190*/  SEL R7, R7, RZ, P0 ;  /* 0x000000ff07077207 */ /* 0x004fca0000000000 */
[----:B------:R-:W-:Y:S01]  /*01a0*/  STG.E.U8 desc[UR4][R4.64], R7 ;  /* 0x0000000704007986 */ /* 0x000fe2000c101104 */
[----:B------:R-:W-:Y:S05]  /*01b0*/  EXIT ;  /* 0x000000000000794d */ /* 0x000fea0003800000 */
.L_x_0:
[----:B------:R-:W-:-:S00]  /*01c0*/  BRA `(.L_x_0) ;  /* 0xfffffffc00fc7947 */ /* 0x000fc0000383ffff */
[----:B------:R-:W-:-:S00]  /*01d0*/  NOP ;  /* 0x0000000000007918 */ /* 0x000fc00000000000 */
        /* <DEDUP_REMOVED lines=10> */
.L_x_1:


//--------------------- .nv.shared.reserved.0     --------------------------
	.section	.nv.shared.reserved.0,"aw",@nobits
	.weak		__nv_reservedSMEM_offset_0_alias
	.size		__nv_reservedSMEM_offset_0_alias, 0, 64
	.other		__nv_reservedSMEM_offset_0_alias,@"STO_CUDA_RESERVED_SHARED STV_DEFAULT"
__nv_reservedSMEM_offset_0_alias:
	.zero		0
	.zero		64


//--------------------- .nv.constant0._Z16binary_thresholdPhS_iihh --------------------------
	.section	.nv.constant0._Z16binary_thresholdPhS_iihh,"a",@progbits
	.sectionflags	@""
	.align	4
.nv.constant0._Z16binary_thresholdPhS_iihh:
	.zero		922


//--------------------- SYMBOLS --------------------------

	.type		.nv.reservedSmem.offset0,@object
	.size		.nv.reservedSmem.offset0,0x4
